	.headerflags	@"EF_CUDA_TEXMODE_UNIFIED EF_CUDA_64BIT_ADDRESS EF_CUDA_ACCELERATORS EF_CUDA_SM90 EF_CUDA_VIRTUAL_SM(EF_CUDA_SM90)"
	.elftype	@"ET_EXEC"


//--------------------- .nv.info                  --------------------------
	.section	.nv.info,"",@"SHT_CUDA_INFO"
	.align	4


	//----- nvinfo : EIATTR_REGCOUNT
	.align		4
        /*0000*/ 	.byte	0x04, 0x2f
        /*0002*/ 	.short	(.L_2 - .L_1)
	.align		4
.L_1:
        /*0004*/ 	.word	index@(triton_per_fused__native_batch_norm_legit_convolution_elu_7)
        /*0008*/ 	.word	0x0000001e


	//----- nvinfo : EIATTR_MIN_STACK_SIZE
	.align		4
.L_2:
        /*000c*/ 	.byte	0x04, 0x12
        /*000e*/ 	.short	(.L_4 - .L_3)
	.align		4
.L_3:
        /*0010*/ 	.word	index@(triton_per_fused__native_batch_norm_legit_convolution_elu_7)
        /*0014*/ 	.word	0x00000000


	//----- nvinfo : EIATTR_FRAME_SIZE
	.align		4
.L_4:
        /*0018*/ 	.byte	0x04, 0x11
        /*001a*/ 	.short	(.L_6 - .L_5)
	.align		4
.L_5:
        /*001c*/ 	.word	index@(triton_per_fused__native_batch_norm_legit_convolution_elu_7)
        /*0020*/ 	.word	0x00000000


	//----- nvinfo : EIATTR_MIN_STACK_SIZE
	.align		4
.L_6:
        /*0024*/ 	.byte	0x04, 0x12
        /*0026*/ 	.short	(.L_8 - .L_7)
	.align		4
.L_7:
        /*0028*/ 	.word	index@(triton_per_fused__native_batch_norm_legit_convolution_elu_7)
        /*002c*/ 	.word	0x00000000
.L_8:


//--------------------- .nv.info.triton_per_fused__native_batch_norm_legit_convolution_elu_7 --------------------------
	.section	.nv.info.triton_per_fused__native_batch_norm_legit_convolution_elu_7,"",@"SHT_CUDA_INFO"
	.sectionflags	@""
	.align	4


	//----- nvinfo : EIATTR_CUDA_API_VERSION
	.align		4
        /*0000*/ 	.byte	0x04, 0x37
        /*0002*/ 	.short	(.L_10 - .L_9)
.L_9:
        /*0004*/ 	.word	0x0000007c


	//----- nvinfo : EIATTR_KPARAM_INFO
	.align		4
.L_10:
        /*0008*/ 	.byte	0x04, 0x17
        /*000a*/ 	.short	(.L_12 - .L_11)
.L_11:
        /*000c*/ 	.word	0x00000000
        /*0010*/ 	.short	0x0006
        /*0012*/ 	.short	0x002c
        /*0014*/ 	.byte	0x00, 0xf0, 0x11, 0x00


	//----- nvinfo : EIATTR_KPARAM_INFO
	.align		4
.L_12:
        /*0018*/ 	.byte	0x04, 0x17
        /*001a*/ 	.short	(.L_14 - .L_13)
.L_13:
        /*001c*/ 	.word	0x00000000
        /*0020*/ 	.short	0x0005
        /*0022*/ 	.short	0x0028
        /*0024*/ 	.byte	0x00, 0xf0, 0x11, 0x00


	//----- nvinfo : EIATTR_KPARAM_INFO
	.align		4
.L_14:
        /*0028*/ 	.byte	0x04, 0x17
        /*002a*/ 	.short	(.L_16 - .L_15)
.L_15:
        /*002c*/ 	.word	0x00000000
        /*0030*/ 	.short	0x0004
        /*0032*/ 	.short	0x0020
        /*0034*/ 	.byte	0x00, 0xf4, 0x21, 0x00


	//----- nvinfo : EIATTR_KPARAM_INFO
	.align		4
.L_16:
        /*0038*/ 	.byte	0x04, 0x17
        /*003a*/ 	.short	(.L_18 - .L_17)
.L_17:
        /*003c*/ 	.word	0x00000000
        /*0040*/ 	.short	0x0003
        /*0042*/ 	.short	0x0018
        /*0044*/ 	.byte	0x00, 0xf4, 0x21, 0x00


	//----- nvinfo : EIATTR_KPARAM_INFO
	.align		4
.L_18:
        /*0048*/ 	.byte	0x04, 0x17
        /*004a*/ 	.short	(.L_20 - .L_19)
.L_19:
        /*004c*/ 	.word	0x00000000
        /*0050*/ 	.short	0x0002
        /*0052*/ 	.short	0x0010
        /*0054*/ 	.byte	0x00, 0xf4, 0x21, 0x00


	//----- nvinfo : EIATTR_KPARAM_INFO
	.align		4
.L_20:
        /*0058*/ 	.byte	0x04, 0x17
        /*005a*/ 	.short	(.L_22 - .L_21)
.L_21:
        /*005c*/ 	.word	0x00000000
        /*0060*/ 	.short	0x0001
        /*0062*/ 	.short	0x0008
        /*0064*/ 	.byte	0x00, 0xf4, 0x21, 0x00


	//----- nvinfo : EIATTR_KPARAM_INFO
	.align		4
.L_22:
        /*0068*/ 	.byte	0x04, 0x17
        /*006a*/ 	.short	(.L_24 - .L_23)
.L_23:
        /*006c*/ 	.word	0x00000000
        /*0070*/ 	.short	0x0000
        /*0072*/ 	.short	0x0000
        /*0074*/ 	.byte	0x00, 0xf4, 0x21, 0x00


	//----- nvinfo : EIATTR_SPARSE_MMA_MASK
	.align		4
.L_24:
        /*0078*/ 	.byte	0x03, 0x50
        /*007a*/ 	.short	0x0000


	//----- nvinfo : EIATTR_MAXREG_COUNT
	.align		4
        /*007c*/ 	.byte	0x03, 0x1b
        /*007e*/ 	.short	0x00ff


	//----- nvinfo : EIATTR_COOP_GROUP_MASK_REGIDS
	.align		4
        /*0080*/ 	.byte	0x04, 0x29
        /*0082*/ 	.short	(.L_26 - .L_25)


	//   ....[0]....
.L_25:
        /*0084*/ 	.word	0xffffffff


	//   ....[1]....
        /*0088*/ 	.word	0xffffffff


	//   ....[2]....
        /*008c*/ 	.word	0xffffffff


	//   ....[3]....
        /*0090*/ 	.word	0xffffffff


	//   ....[4]....
        /*0094*/ 	.word	0xffffffff


	//   ....[5]....
        /*0098*/ 	.word	0xffffffff


	//   ....[6]....
        /*009c*/ 	.word	0xffffffff


	//   ....[7]....
        /*00a0*/ 	.word	0xffffffff


	//----- nvinfo : EIATTR_COOP_GROUP_INSTR_OFFSETS
	.align		4
.L_26:
        /*00a4*/ 	.byte	0x04, 0x28
        /*00a6*/ 	.short	(.L_28 - .L_27)


	//   ....[0]....
.L_27:
        /*00a8*/ 	.word	0x000002b0


	//   ....[1]....
        /*00ac*/ 	.word	0x000002d0


	//   ....[2]....
        /*00b0*/ 	.word	0x000002f0


	//   ....[3]....
        /*00b4*/ 	.word	0x00000310


	//   ....[4]....
        /*00b8*/ 	.word	0x000003d0


	//   ....[5]....
        /*00bc*/ 	.word	0x000003f0


	//   ....[6]....
        /*00c0*/ 	.word	0x00000410


	//   ....[7]....
        /*00c4*/ 	.word	0x00000440


	//----- nvinfo : EIATTR_EXIT_INSTR_OFFSETS
	.align		4
.L_28:
        /*00c8*/ 	.byte	0x04, 0x1c
        /*00ca*/ 	.short	(.L_30 - .L_29)


	//   ....[0]....
.L_29:
        /*00cc*/ 	.word	0x00000d00


	//   ....[1]....
        /*00d0*/ 	.word	0x00000d30


	//----- nvinfo : EIATTR_REQNTID
	.align		4
.L_30:
        /*00d4*/ 	.byte	0x04, 0x10
        /*00d6*/ 	.short	(.L_32 - .L_31)
.L_31:
        /*00d8*/ 	.word	0x00000080
        /*00dc*/ 	.word	0x00000001
        /*00e0*/ 	.word	0x00000001


	//----- nvinfo : EIATTR_CBANK_PARAM_SIZE
	.align		4
.L_32:
        /*00e4*/ 	.byte	0x03, 0x19
        /*00e6*/ 	.short	0x0030


	//----- nvinfo : EIATTR_PARAM_CBANK
	.align		4
        /*00e8*/ 	.byte	0x04, 0x0a
        /*00ea*/ 	.short	(.L_34 - .L_33)
	.align		4
.L_33:
        /*00ec*/ 	.word	index@(.nv.constant0.triton_per_fused__native_batch_norm_legit_convolution_elu_7)
        /*00f0*/ 	.short	0x0210
        /*00f2*/ 	.short	0x0030


	//----- nvinfo : EIATTR_SW_WAR
	.align		4
.L_34:
        /*00f4*/ 	.byte	0x04, 0x36
        /*00f6*/ 	.short	(.L_36 - .L_35)
.L_35:
        /*00f8*/ 	.word	0x00000008
.L_36:


//--------------------- .nv.callgraph             --------------------------
	.section	.nv.callgraph,"",@"SHT_CUDA_CALLGRAPH"
	.align	4
	.sectionentsize	8
	.align		4
        /*0000*/ 	.word	0x00000000
	.align		4
        /*0004*/ 	.word	0xffffffff
	.align		4
        /*0008*/ 	.word	0x00000000
	.align		4
        /*000c*/ 	.word	0xfffffffe
	.align		4
        /*0010*/ 	.word	0x00000000
	.align		4
        /*0014*/ 	.word	0xfffffffd
	.align		4
        /*0018*/ 	.word	0x00000000
	.align		4
        /*001c*/ 	.word	0xfffffffc


//--------------------- .nv.constant4             --------------------------
	.section	.nv.constant4,"a",@progbits
	.align	8
	.align		8
.nv.constant4:
        /*0000*/ 	.dword	_$_str


//--------------------- .text.triton_per_fused__native_batch_norm_legit_convolution_elu_7 --------------------------
	.section	.text.triton_per_fused__native_batch_norm_legit_convolution_elu_7,"ax",@progbits
	.sectionflags	@"SHF_BARRIERS=1"
	.align	128
        .global         triton_per_fused__native_batch_norm_legit_convolution_elu_7
        .type           triton_per_fused__native_batch_norm_legit_convolution_elu_7,@function
        .size           triton_per_fused__native_batch_norm_legit_convolution_elu_7,(.L_x_1 - triton_per_fused__native_batch_norm_legit_convolution_elu_7)
        .other          triton_per_fused__native_batch_norm_legit_convolution_elu_7,@"STO_CUDA_ENTRY STV_DEFAULT"
triton_per_fused__native_batch_norm_legit_convolution_elu_7:
.text.triton_per_fused__native_batch_norm_legit_convolution_elu_7:
[----:B------:R-:W0:Y:S02]  /*0000*/  LDC R1, c[0x0][0x28] ;  /* 0x00000a00ff017b82 */ /* 0x000e240000000800 */
[----:B------:R-:W1:Y:S01]  /*0010*/  S2R R0, SR_TID.X ;  /* 0x0000000000007919 */ /* 0x000e620000002100 */
[----:B------:R-:W2:Y:S01]  /*0020*/  LDC.64 R2, c[0x0][0x210] ;  /* 0x00008400ff027b82 */ /* 0x000ea20000000a00 */
[----:B------:R-:W-:Y:S01]  /*0030*/  ULDC.64 UR6, c[0x0][0x208] ;  /* 0x0000820000067ab9 */ /* 0x000fe20000000a00 */
[----:B------:R-:W3:Y:S06]  /*0040*/  S2R R4, SR_CTAID.X ;  /* 0x0000000000047919 */ /* 0x000eec0000002500 */
[----:B------:R-:W4:Y:S01]  /*0050*/  LDC.64 R10, c[0x0][0x220] ;  /* 0x00008800ff0a7b82 */ /* 0x000f220000000a00 */
[----:B-1----:R-:W-:-:S02]  /*0060*/  SHF.R.U32.HI R16, RZ, 0x4, R0 ;  /* 0x00000004ff107819 */ /* 0x002fc40000011600 */
[----:B---3--:R-:W-:Y:S02]  /*0070*/  SHF.L.U32 R19, R4, 0x3, RZ ;  /* 0x0000000304137819 */ /* 0x008fe400000006ff */
[----:B------:R-:W-:Y:S02]  /*0080*/  SGXT.U32 R16, R16, 0x3 ;  /* 0x000000031010781a */ /* 0x000fe40000000000 */
[----:B------:R-:W-:Y:S02]  /*0090*/  SHF.R.S32.HI R5, RZ, 0x1c, R4 ;  /* 0x0000001cff057819 */ /* 0x000fe40000011404 */
[----:B------:R-:W-:Y:S02]  /*00a0*/  SHF.L.U32 R4, R0, 0x2, RZ ;  /* 0x0000000200047819 */ /* 0x000fe400000006ff */
[----:B------:R-:W-:Y:S02]  /*00b0*/  LOP3.LUT R8, R19, R16, RZ, 0xfc, !PT ;  /* 0x0000001013087212 */ /* 0x000fe400078efcff */
[----:B------:R-:W-:-:S02]  /*00c0*/  SGXT R5, R5, 0x1 ;  /* 0x000000010505781a */ /* 0x000fc40000000200 */
[----:B------:R-:W-:Y:S02]  /*00d0*/  LOP3.LUT R9, R4, 0x3c, RZ, 0xc0, !PT ;  /* 0x0000003c04097812 */ /* 0x000fe400078ec0ff */
[----:B------:R-:W-:Y:S02]  /*00e0*/  LEA.HI R6, R5, R8, RZ, 0x5 ;  /* 0x0000000805067211 */ /* 0x000fe400078f28ff */
[----:B------:R-:W-:Y:S02]  /*00f0*/  CS2R R4, SRZ ;  /* 0x0000000000047805 */ /* 0x000fe4000001ff00 */
[C---:B------:R-:W-:Y:S02]  /*0100*/  ISETP.GE.AND P1, PT, R8.reuse, 0x80, PT ;  /* 0x000000800800780c */ /* 0x040fe40003f26270 */
[----:B------:R-:W-:Y:S02]  /*0110*/  LEA R9, R8, R9, 0x6 ;  /* 0x0000000908097211 */ /* 0x000fe400078e30ff */
[----:B------:R-:W-:-:S02]  /*0120*/  LOP3.LUT R13, R6, 0xffffffe0, RZ, 0xc0, !PT ;  /* 0xffffffe0060d7812 */ /* 0x000fc400078ec0ff */
[----:B------:R-:W-:Y:S01]  /*0130*/  CS2R R6, SRZ ;  /* 0x0000000000067805 */ /* 0x000fe2000001ff00 */
[----:B--2---:R-:W-:Y:S01]  /*0140*/  IMAD.WIDE R2, R9, 0x4, R2 ;  /* 0x0000000409027825 */ /* 0x004fe200078e0202 */
[----:B------:R-:W-:Y:S01]  /*0150*/  IADD3 R13, R8, -R13, RZ ;  /* 0x8000000d080d7210 */ /* 0x000fe20007ffe0ff */
[----:B------:R-:W-:-:S04]  /*0160*/  HFMA2.MMA R8, -RZ, RZ, 0, 0 ;  /* 0x00000000ff087435 */ /* 0x000fc800000001ff */
[----:B------:R-:W2:Y:S01]  /*0170*/  @!P1 LDG.E.128 R4, desc[UR6][R2.64] ;  /* 0x0000000602049981 */ /* 0x000ea2000c1e1d00 */
[----:B----4-:R-:W-:-:S05]  /*0180*/  IMAD.WIDE R10, R13, 0x4, R10 ;  /* 0x000000040d0a7825 */ /* 0x010fca00078e020a */
[----:B------:R-:W3:Y:S01]  /*0190*/  @!P1 LDG.E.EL R8, desc[UR6][R10.64] ;  /* 0x000000060a089981 */ /* 0x000ee2000c2e1900 */
[----:B------:R-:W1:Y:S01]  /*01a0*/  S2UR UR5, SR_CgaCtaId ;  /* 0x00000000000579c3 */ /* 0x000e620000008800 */
[----:B------:R-:W-:Y:S01]  /*01b0*/  UMOV UR4, 0x400 ;  /* 0x0000040000047882 */ /* 0x000fe20000000000 */
[----:B------:R-:W-:Y:S01]  /*01c0*/  LOP3.LUT R19, R19, 0x7, R0, 0xf8, !PT ;  /* 0x0000000713137812 */ /* 0x000fe200078ef800 */
[----:B-1----:R-:W-:-:S06]  /*01d0*/  UPRMT UR4, UR5, 0x654, UR4 ;  /* 0x0000065405047896 */ /* 0x002fcc0008000004 */
[----:B------:R-:W-:Y:S02]  /*01e0*/  LEA R16, R16, UR4, 0x2 ;  /* 0x0000000410107c11 */ /* 0x000fe4000f8e10ff */
[----:B--2---:R-:W-:Y:S02]  /*01f0*/  SEL R13, R4, RZ, !P1 ;  /* 0x000000ff040d7207 */ /* 0x004fe40004800000 */
[----:B------:R-:W-:Y:S02]  /*0200*/  SEL R5, R5, RZ, !P1 ;  /* 0x000000ff05057207 */ /* 0x000fe40004800000 */
[----:B------:R-:W-:Y:S01]  /*0210*/  SEL R15, R6, RZ, !P1 ;  /* 0x000000ff060f7207 */ /* 0x000fe20004800000 */
[--C-:B---3--:R-:W-:Y:S02]  /*0220*/  FADD R4, R13, R8.reuse ;  /* 0x000000080d047221 */ /* 0x108fe40000000000 */
[--C-:B------:R-:W-:Y:S01]  /*0230*/  FADD R5, R5, R8.reuse ;  /* 0x0000000805057221 */ /* 0x100fe20000000000 */
[----:B------:R-:W-:Y:S01]  /*0240*/  SEL R7, R7, RZ, !P1 ;  /* 0x000000ff07077207 */ /* 0x000fe20004800000 */
[----:B------:R-:W-:-:S02]  /*0250*/  FADD R6, R15, R8 ;  /* 0x000000080f067221 */ /* 0x000fc40000000000 */
[----:B------:R-:W-:Y:S02]  /*0260*/  FADD R13, R4, R5 ;  /* 0x00000005040d7221 */ /* 0x000fe40000000000 */
[----:B------:R-:W-:Y:S02]  /*0270*/  FADD R7, R7, R8 ;  /* 0x0000000807077221 */ /* 0x000fe40000000000 */
[----:B------:R-:W-:-:S04]  /*0280*/  FADD R8, R6, R13 ;  /* 0x0000000d06087221 */ /* 0x000fc80000000000 */
[----:B------:R-:W-:-:S05]  /*0290*/  FADD R8, R7, R8 ;  /* 0x0000000807087221 */ /* 0x000fca0000000000 */
[----:B------:R-:W-:-:S05]  /*02a0*/  FSEL R10, R8, RZ, !P1 ;  /* 0x000000ff080a7208 */ /* 0x000fca0004800000 */
[----:B------:R-:W1:Y:S02]  /*02b0*/  SHFL.BFLY PT, R11, R10, 0x8, 0x1f ;  /* 0x0d001f000a0b7f89 */ /* 0x000e6400000e0000 */
[----:B-1----:R-:W-:-:S05]  /*02c0*/  FADD R11, R10, R11 ;  /* 0x0000000b0a0b7221 */ /* 0x002fca0000000000 */
[----:B------:R-:W1:Y:S02]  /*02d0*/  SHFL.BFLY PT, R8, R11, 0x4, 0x1f ;  /* 0x0c801f000b087f89 */ /* 0x000e6400000e0000 */
[----:B-1----:R-:W-:-:S05]  /*02e0*/  FADD R12, R11, R8 ;  /* 0x000000080b0c7221 */ /* 0x002fca0000000000 */
[----:B------:R-:W1:Y:S02]  /*02f0*/  SHFL.BFLY PT, R13, R12, 0x2, 0x1f ;  /* 0x0c401f000c0d7f89 */ /* 0x000e6400000e0000 */
[----:B-1----:R-:W-:-:S05]  /*0300*/  FADD R13, R12, R13 ;  /* 0x0000000d0c0d7221 */ /* 0x002fca0000000000 */
[----:B------:R-:W1:Y:S02]  /*0310*/  SHFL.BFLY PT, R18, R13, 0x1, 0x1f ;  /* 0x0c201f000d127f89 */ /* 0x000e6400000e0000 */
[----:B-1----:R-:W-:-:S04]  /*0320*/  FADD R18, R13, R18 ;  /* 0x000000120d127221 */ /* 0x002fc80000000000 */
[C---:B------:R-:W-:Y:S01]  /*0330*/  FFMA R20, R18.reuse, -0.015625, R5 ;  /* 0xbc80000012147823 */ /* 0x040fe20000000005 */
[C---:B------:R-:W-:Y:S01]  /*0340*/  FFMA R8, R18.reuse, -0.015625, R4 ;  /* 0xbc80000012087823 */ /* 0x040fe20000000004 */
[C---:B------:R-:W-:Y:S01]  /*0350*/  FFMA R10, R18.reuse, -0.015625, R6 ;  /* 0xbc800000120a7823 */ /* 0x040fe20000000006 */
[----:B------:R-:W-:Y:S01]  /*0360*/  FFMA R11, R18, -0.015625, R7 ;  /* 0xbc800000120b7823 */ /* 0x000fe20000000007 */
[----:B------:R-:W-:Y:S01]  /*0370*/  FMUL R15, R20, R20 ;  /* 0x00000014140f7220 */ /* 0x000fe20000400000 */
[----:B------:R-:W-:Y:S03]  /*0380*/  STS [R16], R18 ;  /* 0x0000001210007388 */ /* 0x000fe60000000800 */
[----:B------:R-:W-:-:S04]  /*0390*/  FFMA R15, R8, R8, R15 ;  /* 0x00000008080f7223 */ /* 0x000fc8000000000f */
[----:B------:R-:W-:-:S04]  /*03a0*/  FFMA R14, R10, R10, R15 ;  /* 0x0000000a0a0e7223 */ /* 0x000fc8000000000f */
[----:B------:R-:W-:-:S05]  /*03b0*/  FFMA R14, R11, R11, R14 ;  /* 0x0000000b0b0e7223 */ /* 0x000fca000000000e */
[----:B------:R-:W-:-:S05]  /*03c0*/  FSEL R14, R14, RZ, !P1 ;  /* 0x000000ff0e0e7208 */ /* 0x000fca0004800000 */
[----:B------:R-:W1:Y:S02]  /*03d0*/  SHFL.BFLY PT, R13, R14, 0x8, 0x1f ;  /* 0x0d001f000e0d7f89 */ /* 0x000e6400000e0000 */
[----:B-1----:R-:W-:-:S05]  /*03e0*/  FADD R15, R14, R13 ;  /* 0x0000000d0e0f7221 */ /* 0x002fca0000000000 */
[----:B------:R-:W1:Y:S02]  /*03f0*/  SHFL.BFLY PT, R12, R15, 0x4, 0x1f ;  /* 0x0c801f000f0c7f89 */ /* 0x000e6400000e0000 */
[----:B-1----:R-:W-:-:S05]  /*0400*/  FADD R21, R15, R12 ;  /* 0x0000000c0f157221 */ /* 0x002fca0000000000 */
[----:B------:R-:W1:Y:S02]  /*0410*/  SHFL.BFLY PT, R12, R21, 0x2, 0x1f ;  /* 0x0c401f00150c7f89 */ /* 0x000e6400000e0000 */
[----:B-1----:R-:W-:Y:S01]  /*0420*/  FADD R22, R21, R12 ;  /* 0x0000000c15167221 */ /* 0x002fe20000000000 */
[----:B------:R-:W-:-:S04]  /*0430*/  MOV R12, 0x3c800000 ;  /* 0x3c800000000c7802 */ /* 0x000fc80000000f00 */
[----:B------:R-:W1:Y:S02]  /*0440*/  SHFL.BFLY PT, R13, R22, 0x1, 0x1f ;  /* 0x0c201f00160d7f89 */ /* 0x000e6400000e0000 */
[----:B-1----:R-:W-:Y:S01]  /*0450*/  FADD R13, R22, R13 ;  /* 0x0000000d160d7221 */ /* 0x002fe20000000000 */
[----:B------:R-:W-:Y:S03]  /*0460*/  BAR.SYNC.DEFER_BLOCKING 0x0 ;  /* 0x0000000000007b1d */ /* 0x000fe60000010000 */
[----:B------:R-:W-:-:S06]  /*0470*/  FFMA R17, R13, R12, 9.9999997473787516356e-06 ;  /* 0x3727c5ac0d117423 */ /* 0x000fcc000000000c */
[----:B------:R-:W1:Y:S02]  /*0480*/  MUFU.RSQ R17, R17 ;  /* 0x0000001100117308 */ /* 0x000e640000001400 */
[-C--:B-1----:R-:W-:Y:S01]  /*0490*/  FMUL R20, R20, R17.reuse ;  /* 0x0000001114147220 */ /* 0x082fe20000400000 */
[-C--:B------:R-:W-:Y:S01]  /*04a0*/  FMUL R8, R8, R17.reuse ;  /* 0x0000001108087220 */ /* 0x080fe20000400000 */
[-C--:B------:R-:W-:Y:S01]  /*04b0*/  FMUL R10, R10, R17.reuse ;  /* 0x000000110a0a7220 */ /* 0x080fe20000400000 */
[----:B------:R-:W-:Y:S01]  /*04c0*/  FMUL R11, R11, R17 ;  /* 0x000000110b0b7220 */ /* 0x000fe20000400000 */
[C---:B------:R-:W-:Y:S01]  /*04d0*/  FMUL R23, R20.reuse, 1.4426950216293334961 ;  /* 0x3fb8aa3b14177820 */ /* 0x040fe20000400000 */
[----:B------:R-:W-:Y:S01]  /*04e0*/  FADD.FTZ R14, |R20|, -RZ ;  /* 0x800000ff140e7221 */ /* 0x000fe20000010200 */
[C---:B------:R-:W-:Y:S01]  /*04f0*/  FMUL R15, R8.reuse, 1.4426950216293334961 ;  /* 0x3fb8aa3b080f7820 */ /* 0x040fe20000400000 */
[----:B------:R-:W-:Y:S01]  /*0500*/  FADD.FTZ R21, |R8|, -RZ ;  /* 0x800000ff08157221 */ /* 0x000fe20000010200 */
[C---:B------:R-:W-:Y:S01]  /*0510*/  FADD.FTZ R17, |R10|.reuse, -RZ ;  /* 0x800000ff0a117221 */ /* 0x040fe20000010200 */
[----:B------:R-:W-:Y:S01]  /*0520*/  FMUL R18, R10, 1.4426950216293334961 ;  /* 0x3fb8aa3b0a127820 */ /* 0x000fe20000400000 */
[----:B------:R-:W1:Y:S01]  /*0530*/  FRND R23, R23 ;  /* 0x0000001700177307 */ /* 0x000e620000201000 */
[----:B------:R-:W-:Y:S01]  /*0540*/  FSETP.GEU.AND P0, PT, R14, 0.40999999642372131348, PT ;  /* 0x3ed1eb850e00780b */ /* 0x000fe20003f0e000 */
[----:B------:R-:W-:Y:S01]  /*0550*/  HFMA2.MMA R14, -RZ, RZ, 0.83837890625, -4044 ;  /* 0x3ab5ebe6ff0e7435 */ /* 0x000fe200000001ff */
[----:B------:R-:W-:-:S05]  /*0560*/  FSETP.GEU.AND P3, PT, R17, 0.40999999642372131348, PT ;  /* 0x3ed1eb851100780b */ /* 0x000fca0003f6e000 */
[----:B------:R-:W2:Y:S01]  /*0570*/  FRND R15, R15 ;  /* 0x0000000f000f7307 */ /* 0x000ea20000201000 */
[----:B-1----:R-:W-:-:S07]  /*0580*/  FSEL R25, R23, RZ, P0 ;  /* 0x000000ff17197208 */ /* 0x002fce0000000000 */
[----:B------:R-:W-:Y:S01]  /*0590*/  FRND R18, R18 ;  /* 0x0000001200127307 */ /* 0x000fe20000201000 */
[----:B------:R-:W-:Y:S02]  /*05a0*/  FSETP.GEU.AND P0, PT, R21, 0.40999999642372131348, PT ;  /* 0x3ed1eb851500780b */ /* 0x000fe40003f0e000 */
[C---:B------:R-:W-:Y:S01]  /*05b0*/  FSETP.NEU.AND P5, PT, R25.reuse, 128, PT ;  /* 0x430000001900780b */ /* 0x040fe20003fad000 */
[----:B------:R-:W-:-:S03]  /*05c0*/  FFMA.FTZ R22, -R25, 0.693145751953125, R20 ;  /* 0x3f31720019167823 */ /* 0x000fc60000010114 */
[C---:B------:R-:W-:Y:S01]  /*05d0*/  FSEL R21, R25.reuse, 127, P5 ;  /* 0x42fe000019157808 */ /* 0x040fe20002800000 */
[----:B------:R-:W-:Y:S01]  /*05e0*/  FFMA.FTZ R23, -R25, 1.428606765330187045e-06, R22 ;  /* 0x35bfbe8e19177823 */ /* 0x000fe20000010116 */
[----:B--2---:R-:W-:Y:S02]  /*05f0*/  FSEL R15, R15, RZ, P0 ;  /* 0x000000ff0f0f7208 */ /* 0x004fe40000000000 */
[----:B------:R-:W-:Y:S01]  /*0600*/  FSETP.NEU.AND P0, PT, R20, RZ, PT ;  /* 0x000000ff1400720b */ /* 0x000fe20003f0d000 */
[----:B------:R-:W-:Y:S01]  /*0610*/  FFMA.FTZ R22, R23, R14, 0.0083824126049876213074 ;  /* 0x3c09566317167423 */ /* 0x000fe2000001000e */
[----:B------:R-:W-:Y:S01]  /*0620*/  FSETP.GT.AND P6, PT, R21, 128, PT ;  /* 0x430000001500780b */ /* 0x000fe20003fc4000 */
[----:B------:R-:W-:Y:S01]  /*0630*/  FFMA.FTZ R26, -R15, 0.693145751953125, R8 ;  /* 0x3f3172000f1a7823 */ /* 0x000fe20000010108 */
[----:B------:R-:W-:Y:S01]  /*0640*/  FSETP.GEU.AND P2, PT, R21, -25, PT ;  /* 0xc1c800001500780b */ /* 0x000fe20003f4e000 */
[----:B------:R-:W-:Y:S01]  /*0650*/  FFMA.FTZ R24, R23, R22, 0.041667830199003219604 ;  /* 0x3d2aabe317187423 */ /* 0x000fe20000010016 */
[C---:B------:R-:W-:Y:S01]  /*0660*/  FSETP.NEU.AND P4, PT, R15.reuse, 128, PT ;  /* 0x430000000f00780b */ /* 0x040fe20003f8d000 */
[----:B------:R1:W2:Y:S01]  /*0670*/  MUFU.EX2 R22, R21 ;  /* 0x0000001500167308 */ /* 0x0002a20000000800 */
[----:B------:R-:W-:Y:S01]  /*0680*/  FFMA.FTZ R27, -R15, 1.428606765330187045e-06, R26 ;  /* 0x35bfbe8e0f1b7823 */ /* 0x000fe2000001011a */
[----:B------:R-:W-:Y:S01]  /*0690*/  FFMA.FTZ R24, R23, R24, 0.16666397452354431152 ;  /* 0x3e2aa9f617187423 */ /* 0x000fe20000010018 */
[----:B------:R-:W-:-:S03]  /*06a0*/  FSEL R17, R15, 127, P4 ;  /* 0x42fe00000f117808 */ /* 0x000fc60002000000 */
[----:B------:R-:W-:Y:S01]  /*06b0*/  FFMA.FTZ R24, R23, R24, 0.49999994039535522461 ;  /* 0x3efffffe17187423 */ /* 0x000fe20000010018 */
[----:B-1----:R-:W-:-:S03]  /*06c0*/  FADD.FTZ R21, |R11|, -RZ ;  /* 0x800000ff0b157221 */ /* 0x002fc60000010200 */
[C---:B------:R-:W-:Y:S01]  /*06d0*/  FMUL R24, R23.reuse, R24 ;  /* 0x0000001817187220 */ /* 0x040fe20000400000 */
[----:B------:R-:W1:Y:S03]  /*06e0*/  MUFU.EX2 R17, R17 ;  /* 0x0000001100117308 */ /* 0x000e660000000800 */
[----:B------:R-:W-:Y:S01]  /*06f0*/  FFMA.FTZ R23, R23, R24, R23 ;  /* 0x0000001817177223 */ /* 0x000fe20000010017 */
[----:B--2---:R-:W-:Y:S01]  /*0700*/  FADD R25, R22, -1 ;  /* 0xbf80000016197421 */ /* 0x004fe20000000000 */
[----:B------:R-:W-:-:S03]  /*0710*/  FFMA.FTZ R24, R27, R14, 0.0083824126049876213074 ;  /* 0x3c0956631b187423 */ /* 0x000fc6000001000e */
[----:B------:R-:W-:Y:S01]  /*0720*/  FFMA.FTZ R22, R22, R23, R25 ;  /* 0x0000001716167223 */ /* 0x000fe20000010019 */
[C---:B------:R-:W-:Y:S01]  /*0730*/  FFMA.FTZ R24, R27.reuse, R24, 0.041667830199003219604 ;  /* 0x3d2aabe31b187423 */ /* 0x040fe20000010018 */
[----:B------:R-:W-:Y:S02]  /*0740*/  FADD R25, R20, R20 ;  /* 0x0000001414197221 */ /* 0x000fe40000000000 */
[----:B------:R-:W-:Y:S01]  /*0750*/  @!P5 FADD R22, R22, R22 ;  /* 0x000000161616d221 */ /* 0x000fe20000000000 */
[----:B------:R-:W-:Y:S01]  /*0760*/  FFMA.FTZ R24, R27, R24, 0.16666397452354431152 ;  /* 0x3e2aa9f61b187423 */ /* 0x000fe20000010018 */
[----:B------:R-:W-:Y:S01]  /*0770*/  FSETP.GEU.AND P5, PT, R21, 0.40999999642372131348, PT ;  /* 0x3ed1eb851500780b */ /* 0x000fe20003fae000 */
[----:B------:R-:W-:Y:S01]  /*0780*/  FMUL R21, R11, 1.4426950216293334961 ;  /* 0x3fb8aa3b0b157820 */ /* 0x000fe20000400000 */
[----:B-1----:R-:W-:Y:S01]  /*0790*/  FADD R26, R17, -1 ;  /* 0xbf800000111a7421 */ /* 0x002fe20000000000 */
[----:B------:R-:W-:Y:S01]  /*07a0*/  FSEL R23, R22, +INF , !P6 ;  /* 0x7f80000016177808 */ /* 0x000fe20007000000 */
[----:B------:R-:W-:-:S03]  /*07b0*/  FFMA.FTZ R24, R27, R24, 0.49999994039535522461 ;  /* 0x3efffffe1b187423 */ /* 0x000fc60000010018 */
[----:B------:R-:W-:Y:S01]  /*07c0*/  @P0 FSEL R25, R23, -1, P2 ;  /* 0xbf80000017190808 */ /* 0x000fe20001000000 */
[C---:B------:R-:W-:Y:S01]  /*07d0*/  FMUL R24, R27.reuse, R24 ;  /* 0x000000181b187220 */ /* 0x040fe20000400000 */
[C---:B------:R-:W-:Y:S02]  /*07e0*/  LOP3.LUT P0, RZ, R0.reuse, 0x78, RZ, 0xc0, !PT ;  /* 0x0000007800ff7812 */ /* 0x040fe4000780c0ff */
[----:B------:R-:W-:Y:S01]  /*07f0*/  LOP3.LUT R0, R0, 0x7, RZ, 0xc0, !PT ;  /* 0x0000000700007812 */ /* 0x000fe200078ec0ff */
[----:B------:R-:W-:Y:S01]  /*0800*/  FFMA.FTZ R22, R27, R24, R27 ;  /* 0x000000181b167223 */ /* 0x000fe2000001001b */
[----:B------:R-:W-:Y:S02]  /*0810*/  FSEL R23, R15, 127, P4 ;  /* 0x42fe00000f177808 */ /* 0x000fe40002000000 */
[----:B------:R-:W-:Y:S01]  /*0820*/  LEA R24, R0, UR4, 0x2 ;  /* 0x0000000400187c11 */ /* 0x000fe2000f8e10ff */
[----:B------:R-:W1:Y:S01]  /*0830*/  FRND R15, R21 ;  /* 0x00000015000f7307 */ /* 0x000e620000201000 */
[----:B------:R-:W-:Y:S01]  /*0840*/  FFMA.FTZ R26, R17, R22, R26 ;  /* 0x00000016111a7223 */ /* 0x000fe2000001001a */
[----:B------:R-:W-:-:S02]  /*0850*/  FSEL R17, R18, RZ, P3 ;  /* 0x000000ff12117208 */ /* 0x000fc40001800000 */
[----:B------:R-:W-:Y:S01]  /*0860*/  LDS R0, [R24] ;  /* 0x0000000018007984 */ /* 0x000fe20000000800 */
[----:B------:R-:W-:Y:S01]  /*0870*/  BAR.SYNC.DEFER_BLOCKING 0x0 ;  /* 0x0000000000007b1d */ /* 0x000fe20000010000 */
[----:B------:R-:W-:Y:S01]  /*0880*/  FSETP.NEU.AND P3, PT, R8, RZ, PT ;  /* 0x000000ff0800720b */ /* 0x000fe20003f6d000 */
[----:B------:R-:W-:Y:S01]  /*0890*/  @!P4 FADD R26, R26, R26 ;  /* 0x0000001a1a1ac221 */ /* 0x000fe20000000000 */
[----:B------:R-:W-:Y:S01]  /*08a0*/  FSETP.GT.AND P6, PT, R23, 128, PT ;  /* 0x430000001700780b */ /* 0x000fe20003fc4000 */
[----:B------:R-:W-:Y:S01]  /*08b0*/  FFMA.FTZ R22, -R17, 0.693145751953125, R10 ;  /* 0x3f31720011167823 */ /* 0x000fe2000001010a */
[----:B------:R-:W-:Y:S01]  /*08c0*/  FSETP.GEU.AND P2, PT, R23, -25, PT ;  /* 0xc1c800001700780b */ /* 0x000fe20003f4e000 */
[----:B------:R-:W-:Y:S01]  /*08d0*/  FADD R23, R8, R8 ;  /* 0x0000000808177221 */ /* 0x000fe20000000000 */
[----:B-1----:R-:W-:Y:S01]  /*08e0*/  FSEL R18, R15, RZ, P5 ;  /* 0x000000ff0f127208 */ /* 0x002fe20002800000 */
[----:B------:R-:W-:Y:S01]  /*08f0*/  FFMA.FTZ R15, -R17, 1.428606765330187045e-06, R22 ;  /* 0x35bfbe8e110f7823 */ /* 0x000fe20000010116 */
[----:B------:R-:W-:-:S02]  /*0900*/  FSEL R26, R26, +INF , !P6 ;  /* 0x7f8000001a1a7808 */ /* 0x000fc40007000000 */
[----:B------:R-:W-:Y:S01]  /*0910*/  FSETP.NEU.AND P5, PT, R17, 128, PT ;  /* 0x430000001100780b */ /* 0x000fe20003fad000 */
[----:B------:R-:W-:Y:S01]  /*0920*/  FFMA.FTZ R27, -R18, 0.693145751953125, R11 ;  /* 0x3f317200121b7823 */ /* 0x000fe2000001010b */
[C---:B------:R-:W-:Y:S01]  /*0930*/  FFMA.FTZ R22, R15.reuse, R14, 0.0083824126049876213074 ;  /* 0x3c0956630f167423 */ /* 0x040fe2000001000e */
[----:B------:R-:W-:Y:S02]  /*0940*/  @P3 FSEL R23, R26, -1, P2 ;  /* 0xbf8000001a173808 */ /* 0x000fe40001000000 */
[----:B------:R-:W-:Y:S01]  /*0950*/  FSETP.NEU.AND P3, PT, R18, 128, PT ;  /* 0x430000001200780b */ /* 0x000fe20003f6d000 */
[----:B------:R-:W-:Y:S01]  /*0960*/  FFMA.FTZ R22, R15, R22, 0.041667830199003219604 ;  /* 0x3d2aabe30f167423 */ /* 0x000fe20000010016 */
[----:B------:R-:W-:-:S03]  /*0970*/  ISETP.LT.AND P0, PT, R19, 0x80, !P0 ;  /* 0x000000801300780c */ /* 0x000fc60004701270 */
[C---:B------:R-:W-:Y:S01]  /*0980*/  FFMA.FTZ R22, R15.reuse, R22, 0.16666397452354431152 ;  /* 0x3e2aa9f60f167423 */ /* 0x040fe20000010016 */
[----:B------:R1:W-:Y:S03]  /*0990*/  STS [R16], R13 ;  /* 0x0000000d10007388 */ /* 0x0003e60000000800 */
[C---:B------:R-:W-:Y:S01]  /*09a0*/  FFMA.FTZ R22, R15.reuse, R22, 0.49999994039535522461 ;  /* 0x3efffffe0f167423 */ /* 0x040fe20000010016 */
[----:B------:R-:W-:Y:S03]  /*09b0*/  BAR.SYNC.DEFER_BLOCKING 0x0 ;  /* 0x0000000000007b1d */ /* 0x000fe60000010000 */
[----:B------:R-:W-:-:S04]  /*09c0*/  FMUL R22, R15, R22 ;  /* 0x000000160f167220 */ /* 0x000fc80000400000 */
[----:B------:R-:W-:Y:S01]  /*09d0*/  FFMA.FTZ R22, R15, R22, R15 ;  /* 0x000000160f167223 */ /* 0x000fe2000001000f */
[----:B-1----:R-:W-:Y:S01]  /*09e0*/  FFMA.FTZ R13, -R18, 1.428606765330187045e-06, R27 ;  /* 0x35bfbe8e120d7823 */ /* 0x002fe2000001011b */
[----:B------:R-:W-:Y:S01]  /*09f0*/  FSEL R16, R17, 127, P5 ;  /* 0x42fe000011107808 */ /* 0x000fe20002800000 */
[----:B------:R-:W-:Y:S01]  /*0a00*/  FADD R27, R10, R10 ;  /* 0x0000000a0a1b7221 */ /* 0x000fe20000000000 */
[----:B------:R-:W-:Y:S01]  /*0a10*/  FSEL R18, R18, 127, P3 ;  /* 0x42fe000012127808 */ /* 0x000fe20001800000 */
[----:B------:R-:W-:Y:S01]  /*0a20*/  FFMA.FTZ R14, R13, R14, 0.0083824126049876213074 ;  /* 0x3c0956630d0e7423 */ /* 0x000fe2000001000e */
[----:B------:R-:W1:Y:S01]  /*0a30*/  MUFU.EX2 R17, R16 ;  /* 0x0000001000117308 */ /* 0x000e620000000800 */
[C---:B------:R-:W-:Y:S02]  /*0a40*/  FSETP.GEU.AND P4, PT, R16.reuse, -25, PT ;  /* 0xc1c800001000780b */ /* 0x040fe40003f8e000 */
[----:B------:R-:W-:Y:S02]  /*0a50*/  FSETP.GT.AND P2, PT, R16, 128, PT ;  /* 0x430000001000780b */ /* 0x000fe40003f44000 */
[----:B------:R-:W-:Y:S01]  /*0a60*/  FSETP.GT.AND P6, PT, R18, 128, PT ;  /* 0x430000001200780b */ /* 0x000fe20003fc4000 */
[----:B------:R2:W3:Y:S01]  /*0a70*/  LDS R21, [R24] ;  /* 0x0000000018157984 */ /* 0x0004e20000000800 */
[----:B-1----:R-:W-:-:S03]  /*0a80*/  FADD R16, R17, -1 ;  /* 0xbf80000011107421 */ /* 0x002fc60000000000 */
[----:B------:R1:W-:Y:S01]  /*0a90*/  @!P1 STG.E.128 desc[UR6][R2.64], R4 ;  /* 0x0000000402009986 */ /* 0x0003e2000c101d06 */
[----:B------:R-:W-:Y:S01]  /*0aa0*/  FFMA.FTZ R22, R17, R22, R16 ;  /* 0x0000001611167223 */ /* 0x000fe20000010010 */
[C---:B--2---:R-:W-:Y:S01]  /*0ab0*/  FFMA.FTZ R24, R13.reuse, R14, 0.041667830199003219604 ;  /* 0x3d2aabe30d187423 */ /* 0x044fe2000001000e */
[----:B------:R-:W2:Y:S01]  /*0ac0*/  LDC.64 R16, c[0x0][0x230] ;  /* 0x00008c00ff107b82 */ /* 0x000ea20000000a00 */
[----:B------:R-:W4:Y:S01]  /*0ad0*/  MUFU.EX2 R14, R18 ;  /* 0x00000012000e7308 */ /* 0x000f220000000800 */
[----:B------:R-:W-:Y:S01]  /*0ae0*/  @!P5 FADD R22, R22, R22 ;  /* 0x000000161616d221 */ /* 0x000fe20000000000 */
[----:B------:R-:W-:-:S05]  /*0af0*/  FFMA.FTZ R24, R13, R24, 0.16666397452354431152 ;  /* 0x3e2aa9f60d187423 */ /* 0x000fca0000010018 */
[----:B------:R-:W-:Y:S01]  /*0b00*/  BAR.SYNC.DEFER_BLOCKING 0x0 ;  /* 0x0000000000007b1d */ /* 0x000fe20000010000 */
[----:B------:R-:W-:Y:S01]  /*0b10*/  FSETP.NEU.AND P5, PT, R10, RZ, PT ;  /* 0x000000ff0a00720b */ /* 0x000fe20003fad000 */
[C---:B------:R-:W-:Y:S01]  /*0b20*/  FFMA.FTZ R24, R13.reuse, R24, 0.49999994039535522461 ;  /* 0x3efffffe0d187423 */ /* 0x040fe20000010018 */
[----:B------:R-:W-:Y:S02]  /*0b30*/  FSEL R22, R22, +INF , !P2 ;  /* 0x7f80000016167808 */ /* 0x000fe40005000000 */
[----:B------:R-:W-:Y:S01]  /*0b40*/  FSETP.GEU.AND P2, PT, R18, -25, PT ;  /* 0xc1c800001200780b */ /* 0x000fe20003f4e000 */
[----:B------:R-:W-:-:S04]  /*0b50*/  FMUL R24, R13, R24 ;  /* 0x000000180d187220 */ /* 0x000fc80000400000 */
[----:B------:R-:W-:Y:S01]  /*0b60*/  FFMA.FTZ R13, R13, R24, R13 ;  /* 0x000000180d0d7223 */ /* 0x000fe2000001000d */
[----:B----4-:R-:W-:-:S03]  /*0b70*/  FADD R15, R14, -1 ;  /* 0xbf8000000e0f7421 */ /* 0x010fc60000000000 */
[----:B------:R-:W-:Y:S01]  /*0b80*/  @P5 FSEL R27, R22, -1, P4 ;  /* 0xbf800000161b5808 */ /* 0x000fe20002000000 */
[----:B------:R-:W-:Y:S01]  /*0b90*/  FFMA.FTZ R24, R14, R13, R15 ;  /* 0x0000000d0e187223 */ /* 0x000fe2000001000f */
[----:B------:R-:W-:Y:S01]  /*0ba0*/  FSETP.GT.AND P4, PT, R10, RZ, PT ;  /* 0x000000ff0a00720b */ /* 0x000fe20003f84000 */
[----:B------:R-:W4:Y:S01]  /*0bb0*/  LDC.64 R14, c[0x0][0x218] ;  /* 0x00008600ff0e7b82 */ /* 0x000f220000000a00 */
[----:B------:R-:W-:Y:S01]  /*0bc0*/  FSETP.GT.AND P5, PT, R8, RZ, PT ;  /* 0x000000ff0800720b */ /* 0x000fe20003fa4000 */
[----:B------:R-:W-:Y:S01]  /*0bd0*/  @!P3 FADD R24, R24, R24 ;  /* 0x000000181818b221 */ /* 0x000fe20000000000 */
[----:B------:R-:W-:Y:S01]  /*0be0*/  FSETP.NEU.AND P3, PT, R11, RZ, PT ;  /* 0x000000ff0b00720b */ /* 0x000fe20003f6d000 */
[----:B--2---:R-:W-:Y:S01]  /*0bf0*/  IMAD.WIDE R16, R9, 0x4, R16 ;  /* 0x0000000409107825 */ /* 0x004fe200078e0210 */
[----:B------:R-:W-:Y:S02]  /*0c00*/  FSEL R10, R10, R27, P4 ;  /* 0x0000001b0a0a7208 */ /* 0x000fe40002000000 */
[----:B------:R-:W-:Y:S01]  /*0c10*/  FSEL R18, R24, +INF , !P6 ;  /* 0x7f80000018127808 */ /* 0x000fe20007000000 */
[----:B---3--:R-:W-:Y:S01]  /*0c20*/  FFMA R21, R21, R12, 9.9999997473787516356e-06 ;  /* 0x3727c5ac15157423 */ /* 0x008fe2000000000c */
[----:B------:R-:W-:Y:S01]  /*0c30*/  FSETP.GT.AND P4, PT, R20, RZ, PT ;  /* 0x000000ff1400720b */ /* 0x000fe20003f84000 */
[----:B------:R-:W2:Y:S01]  /*0c40*/  LDC.64 R12, c[0x0][0x228] ;  /* 0x00008a00ff0c7b82 */ /* 0x000ea20000000a00 */
[----:B------:R-:W-:-:S02]  /*0c50*/  FSEL R18, R18, -1, P2 ;  /* 0xbf80000012127808 */ /* 0x000fc40001000000 */
[C---:B------:R-:W-:Y:S01]  /*0c60*/  FSETP.GT.AND P2, PT, R11.reuse, RZ, PT ;  /* 0x000000ff0b00720b */ /* 0x040fe20003f44000 */
[----:B------:R-:W3:Y:S02]  /*0c70*/  MUFU.RSQ R21, R21 ;  /* 0x0000001500157308 */ /* 0x000ee40000001400 */
[C---:B------:R-:W-:Y:S01]  /*0c80*/  @!P3 FADD R18, R11.reuse, R11 ;  /* 0x0000000b0b12b221 */ /* 0x040fe20000000000 */
[----:B------:R-:W-:Y:S02]  /*0c90*/  FSEL R9, R20, R25, P4 ;  /* 0x0000001914097208 */ /* 0x000fe40002000000 */
[----:B------:R-:W-:Y:S02]  /*0ca0*/  FSEL R8, R8, R23, P5 ;  /* 0x0000001708087208 */ /* 0x000fe40002800000 */
[----:B------:R-:W-:Y:S01]  /*0cb0*/  FSEL R11, R11, R18, P2 ;  /* 0x000000120b0b7208 */ /* 0x000fe20001000000 */
[----:B----4-:R-:W-:-:S05]  /*0cc0*/  IMAD.WIDE R14, R19, 0x4, R14 ;  /* 0x00000004130e7825 */ /* 0x010fca00078e020e */
[----:B---3--:R1:W-:Y:S04]  /*0cd0*/  @P0 STG.E desc[UR6][R14.64], R21 ;  /* 0x000000150e000986 */ /* 0x0083e8000c101906 */
[----:B------:R1:W-:Y:S01]  /*0ce0*/  @!P1 STG.E.128 desc[UR6][R16.64], R8 ;  /* 0x0000000810009986 */ /* 0x0003e2000c101d06 */
[----:B--2---:R-:W-:Y:S01]  /*0cf0*/  IMAD.WIDE R12, R19, 0x4, R12 ;  /* 0x00000004130c7825 */ /* 0x004fe200078e020c */
[----:B------:R-:W-:Y:S06]  /*0d00*/  @!P0 EXIT ;  /* 0x000000000000894d */ /* 0x000fec0003800000 */
[----:B-1----:R-:W-:-:S05]  /*0d10*/  FMUL R3, R0, 0.015625 ;  /* 0x3c80000000037820 */ /* 0x002fca0000400000 */
[----:B------:R-:W-:Y:S01]  /*0d20*/  STG.E desc[UR6][R12.64], R3 ;  /* 0x000000030c007986 */ /* 0x000fe2000c101906 */
[----:B------:R-:W-:Y:S05]  /*0d30*/  EXIT ;  /* 0x000000000000794d */ /* 0x000fea0003800000 */
.L_x_0:
[----:B------:R-:W-:-:S00]  /*0d40*/  BRA `(.L_x_0) ;  /* 0xfffffffc00fc7947 */ /* 0x000fc0000383ffff */
[----:B------:R-:W-:-:S00]  /*0d50*/  NOP ;  /* 0x0000000000007918 */ /* 0x000fc00000000000 */
        /* <DEDUP_REMOVED lines=10> */
.L_x_1:


//--------------------- .nv.global.init           --------------------------
	.section	.nv.global.init,"aw",@progbits
.nv.global.init:
	.type		_$_str,@object
	.size		_$_str,(.L_0 - _$_str)
_$_str:
        /*0000*/ 	.byte	0x5f, 0x5f, 0x43, 0x55, 0x44, 0x41, 0x5f, 0x46, 0x54, 0x5a, 0x00
.L_0:


//--------------------- .nv.shared.triton_per_fused__native_batch_norm_legit_convolution_elu_7 --------------------------
	.section	.nv.shared.triton_per_fused__native_batch_norm_legit_convolution_elu_7,"aw",@nobits
	.sectionflags	@""
	.align	16
	.zero		1024


//--------------------- .nv.constant0.triton_per_fused__native_batch_norm_legit_convolution_elu_7 --------------------------
	.section	.nv.constant0.triton_per_fused__native_batch_norm_legit_convolution_elu_7,"a",@progbits
	.sectionflags	@""
	.align	4
.nv.constant0.triton_per_fused__native_batch_norm_legit_convolution_elu_7:
	.zero		576
